//
// Generated by NVIDIA NVVM Compiler
//
// Compiler Build ID: CL-36424714
// Cuda compilation tools, release 13.0, V13.0.88
// Based on NVVM 20.0.0
//

.version 9.0
.target sm_100
.address_size 64

	// .globl	_Z9parallel1iPPiS0_

.visible .entry _Z9parallel1iPPiS0_(
	.param .u32 _Z9parallel1iPPiS0__param_0,
	.param .u64 .ptr .align 1 _Z9parallel1iPPiS0__param_1,
	.param .u64 .ptr .align 1 _Z9parallel1iPPiS0__param_2
)
{
	.reg .b32 	%r<7>;
	.reg .b64 	%rd<13>;

	ld.param.u32 	%r1, [_Z9parallel1iPPiS0__param_0];
	ld.param.u64 	%rd1, [_Z9parallel1iPPiS0__param_1];
	cvta.to.global.u64 	%rd2, %rd1;
	mov.u32 	%r2, %tid.x;
	mul.wide.s32 	%rd3, %r1, 8;
	add.s64 	%rd4, %rd2, %rd3;
	ld.global.u64 	%rd5, [%rd4+8];
	cvta.to.global.u64 	%rd6, %rd5;
	shl.b32 	%r3, %r2, 1;
	mul.wide.u32 	%rd7, %r3, 4;
	add.s64 	%rd8, %rd6, %rd7;
	ld.global.u32 	%r4, [%rd8];
	ld.global.u32 	%r5, [%rd8+4];
	add.s32 	%r6, %r5, %r4;
	ld.global.u64 	%rd9, [%rd4];
	cvta.to.global.u64 	%rd10, %rd9;
	mul.wide.u32 	%rd11, %r2, 4;
	add.s64 	%rd12, %rd10, %rd11;
	st.global.u32 	[%rd12], %r6;
	ret;

}
	// .globl	_Z9parallel2iPPiS0_
.visible .entry _Z9parallel2iPPiS0_(
	.param .u32 _Z9parallel2iPPiS0__param_0,
	.param .u64 .ptr .align 1 _Z9parallel2iPPiS0__param_1,
	.param .u64 .ptr .align 1 _Z9parallel2iPPiS0__param_2
)
{
	.reg .pred 	%p<4>;
	.reg .b32 	%r<12>;
	.reg .b64 	%rd<36>;

	ld.param.u32 	%r2, [_Z9parallel2iPPiS0__param_0];
	ld.param.u64 	%rd3, [_Z9parallel2iPPiS0__param_1];
	ld.param.u64 	%rd4, [_Z9parallel2iPPiS0__param_2];
	cvta.to.global.u64 	%rd1, %rd3;
	cvta.to.global.u64 	%rd2, %rd4;
	mov.u32 	%r1, %tid.x;
	setp.ne.s32 	%p1, %r1, 0;
	@%p1 bra 	$L__BB1_2;
	mul.wide.s32 	%rd29, %r2, 8;
	add.s64 	%rd30, %rd1, %rd29;
	ld.global.u64 	%rd31, [%rd30];
	cvta.to.global.u64 	%rd32, %rd31;
	ld.global.u32 	%r11, [%rd32];
	add.s64 	%rd33, %rd2, %rd29;
	ld.global.u64 	%rd34, [%rd33];
	cvta.to.global.u64 	%rd35, %rd34;
	st.global.u32 	[%rd35], %r11;
	bra.uni 	$L__BB1_5;
$L__BB1_2:
	and.b32  	%r3, %r1, 1;
	setp.eq.b32 	%p2, %r3, 1;
	not.pred 	%p3, %p2;
	@%p3 bra 	$L__BB1_4;
	mul.wide.s32 	%rd5, %r2, 8;
	add.s64 	%rd6, %rd2, %rd5;
	ld.global.u64 	%rd7, [%rd6+-8];
	cvta.to.global.u64 	%rd8, %rd7;
	add.s32 	%r4, %r1, -1;
	shr.u32 	%r5, %r4, 1;
	mul.wide.u32 	%rd9, %r5, 4;
	add.s64 	%rd10, %rd8, %rd9;
	ld.global.u32 	%r6, [%rd10];
	ld.global.u64 	%rd11, [%rd6];
	cvta.to.global.u64 	%rd12, %rd11;
	mul.wide.u32 	%rd13, %r1, 4;
	add.s64 	%rd14, %rd12, %rd13;
	st.global.u32 	[%rd14], %r6;
	bra.uni 	$L__BB1_5;
$L__BB1_4:
	mul.wide.s32 	%rd15, %r2, 8;
	add.s64 	%rd16, %rd2, %rd15;
	ld.global.u64 	%rd17, [%rd16+-8];
	cvta.to.global.u64 	%rd18, %rd17;
	shr.u32 	%r7, %r1, 1;
	mul.wide.u32 	%rd19, %r7, 4;
	add.s64 	%rd20, %rd18, %rd19;
	ld.global.u32 	%r8, [%rd20+-4];
	add.s64 	%rd21, %rd1, %rd15;
	ld.global.u64 	%rd22, [%rd21];
	cvta.to.global.u64 	%rd23, %rd22;
	mul.wide.u32 	%rd24, %r1, 4;
	add.s64 	%rd25, %rd23, %rd24;
	ld.global.u32 	%r9, [%rd25];
	add.s32 	%r10, %r9, %r8;
	ld.global.u64 	%rd26, [%rd16];
	cvta.to.global.u64 	%rd27, %rd26;
	add.s64 	%rd28, %rd27, %rd24;
	st.global.u32 	[%rd28], %r10;
$L__BB1_5:
	ret;

}


// ===== COMPILED SASS (sm_100) =====

	.target	sm_100

	.elftype	@"ET_EXEC"


//--------------------- .note.nv.tkinfo           --------------------------
	.section	.note.nv.tkinfo,"",@"SHT_NOTE"
	.sectionflags	@"SHF_NOTE_NV_TKINFO"
	.tkinfo
        /*0018*/ 	.word	0x00000002
        /*0030*/ 	.string	""
        /*0030*/ 	.string	"ptxas"
        /*0030*/ 	.string	"Cuda compilation tools, release 13.0, V13.0.88"
        /*0030*/ 	.string	"Build cuda_13.0.r13.0/compiler.36424714_0"
        /*0030*/ 	.string	"-arch sm_100 -m 64 "



//--------------------- .note.nv.cuinfo           --------------------------
	.section	.note.nv.cuinfo,"",@"SHT_NOTE"
	.sectionflags	@"SHF_NOTE_NV_CUINFO"
        /*0018*/ 	.short	0x0002
        /*001a*/ 	.short	0x0064
        /*001c*/ 	.short	0x0082
	.zero		2


//--------------------- .nv.info                  --------------------------
	.section	.nv.info,"",@"SHT_CUDA_INFO"
	.align	4


	//----- nvinfo : EIATTR_REGCOUNT
	.align		4
        /*0000*/ 	.byte	0x04, 0x2f
        /*0002*/ 	.short	(.L_1 - .L_0)
	.align		4
.L_0:
        /*0004*/ 	.word	index@(_Z9parallel1iPPiS0_)
        /*0008*/ 	.word	0x0000000e


	//----- nvinfo : EIATTR_FRAME_SIZE
	.align		4
.L_1:
        /*000c*/ 	.byte	0x04, 0x11
        /*000e*/ 	.short	(.L_3 - .L_2)
	.align		4
.L_2:
        /*0010*/ 	.word	index@(_Z9parallel1iPPiS0_)
        /*0014*/ 	.word	0x00000000


	//----- nvinfo : EIATTR_REGCOUNT
	.align		4
.L_3:
        /*0018*/ 	.byte	0x04, 0x2f
        /*001a*/ 	.short	(.L_5 - .L_4)
	.align		4
.L_4:
        /*001c*/ 	.word	index@(_Z9parallel2iPPiS0_)
        /*0020*/ 	.word	0x00000010


	//----- nvinfo : EIATTR_FRAME_SIZE
	.align		4
.L_5:
        /*0024*/ 	.byte	0x04, 0x11
        /*0026*/ 	.short	(.L_7 - .L_6)
	.align		4
.L_6:
        /*0028*/ 	.word	index@(_Z9parallel2iPPiS0_)
        /*002c*/ 	.word	0x00000000


	//----- nvinfo : EIATTR_MIN_STACK_SIZE
	.align		4
.L_7:
        /*0030*/ 	.byte	0x04, 0x12
        /*0032*/ 	.short	(.L_9 - .L_8)
	.align		4
.L_8:
        /*0034*/ 	.word	index@(_Z9parallel2iPPiS0_)
        /*0038*/ 	.word	0x00000000


	//----- nvinfo : EIATTR_MIN_STACK_SIZE
	.align		4
.L_9:
        /*003c*/ 	.byte	0x04, 0x12
        /*003e*/ 	.short	(.L_11 - .L_10)
	.align		4
.L_10:
        /*0040*/ 	.word	index@(_Z9parallel1iPPiS0_)
        /*0044*/ 	.word	0x00000000
.L_11:


//--------------------- .nv.compat                --------------------------
	.section	.nv.compat,"",@"SHT_CUDA_COMPAT_INFO"
	.align	4
        /*0000*/ 	.byte	0x02, 0x09, 0x00, 0x00, 0x02, 0x02, 0x01, 0x00, 0x02, 0x05, 0x05, 0x00, 0x03, 0x07, 0x01, 0x01
        /*0010*/ 	.byte	0x02, 0x03, 0x00, 0x00, 0x02, 0x06, 0x01, 0x00, 0x04, 0x0b, 0x08, 0x00, 0x09, 0x00, 0x00, 0x00
        /*0020*/ 	.byte	0x00, 0x00, 0x00, 0x00


//--------------------- .nv.info._Z9parallel2iPPiS0_ --------------------------
	.section	.nv.info._Z9parallel2iPPiS0_,"",@"SHT_CUDA_INFO"
	.sectionflags	@""
	.align	4


	//----- nvinfo : EIATTR_CUDA_API_VERSION
	.align		4
        /*0000*/ 	.byte	0x04, 0x37
        /*0002*/ 	.short	(.L_13 - .L_12)
.L_12:
        /*0004*/ 	.word	0x00000082


	//----- nvinfo : EIATTR_KPARAM_INFO
	.align		4
.L_13:
        /*0008*/ 	.byte	0x04, 0x17
        /*000a*/ 	.short	(.L_15 - .L_14)
.L_14:
        /*000c*/ 	.word	0x00000000
        /*0010*/ 	.short	0x0002
        /*0012*/ 	.short	0x0010
        /*0014*/ 	.byte	0x00, 0xf5, 0x21, 0x00


	//----- nvinfo : EIATTR_KPARAM_INFO
	.align		4
.L_15:
        /*0018*/ 	.byte	0x04, 0x17
        /*001a*/ 	.short	(.L_17 - .L_16)
.L_16:
        /*001c*/ 	.word	0x00000000
        /*0020*/ 	.short	0x0001
        /*0022*/ 	.short	0x0008
        /*0024*/ 	.byte	0x00, 0xf5, 0x21, 0x00


	//----- nvinfo : EIATTR_KPARAM_INFO
	.align		4
.L_17:
        /*0028*/ 	.byte	0x04, 0x17
        /*002a*/ 	.short	(.L_19 - .L_18)
.L_18:
        /*002c*/ 	.word	0x00000000
        /*0030*/ 	.short	0x0000
        /*0032*/ 	.short	0x0000
        /*0034*/ 	.byte	0x00, 0xf0, 0x11, 0x00


	//----- nvinfo : EIATTR_SPARSE_MMA_MASK
	.align		4
.L_19:
        /*0038*/ 	.byte	0x03, 0x50
        /*003a*/ 	.short	0x0000


	//----- nvinfo : EIATTR_MAXREG_COUNT
	.align		4
        /*003c*/ 	.byte	0x03, 0x1b
        /*003e*/ 	.short	0x00ff


	//----- nvinfo : EIATTR_MERCURY_ISA_VERSION
	.align		4
        /*0040*/ 	.byte	0x03, 0x5f
        /*0042*/ 	.short	0x0101


	//----- nvinfo : EIATTR_VRC_CTA_INIT_COUNT
	.align		4
        /*0044*/ 	.byte	0x02, 0x4a
	.zero		1
	.zero		1


	//----- nvinfo : EIATTR_EXIT_INSTR_OFFSETS
	.align		4
        /*0048*/ 	.byte	0x04, 0x1c
        /*004a*/ 	.short	(.L_21 - .L_20)


	//   ....[0]....
.L_20:
        /*004c*/ 	.word	0x000000e0


	//   ....[1]....
        /*0050*/ 	.word	0x000001d0


	//   ....[2]....
        /*0054*/ 	.word	0x000002e0


	//----- nvinfo : EIATTR_CRS_STACK_SIZE
	.align		4
.L_21:
        /*0058*/ 	.byte	0x04, 0x1e
        /*005a*/ 	.short	(.L_23 - .L_22)
.L_22:
        /*005c*/ 	.word	0x00000000


	//----- nvinfo : EIATTR_CBANK_PARAM_SIZE
	.align		4
.L_23:
        /*0060*/ 	.byte	0x03, 0x19
        /*0062*/ 	.short	0x0018


	//----- nvinfo : EIATTR_PARAM_CBANK
	.align		4
        /*0064*/ 	.byte	0x04, 0x0a
        /*0066*/ 	.short	(.L_25 - .L_24)
	.align		4
.L_24:
        /*0068*/ 	.word	index@(.nv.constant0._Z9parallel2iPPiS0_)
        /*006c*/ 	.short	0x0380
        /*006e*/ 	.short	0x0018


	//----- nvinfo : EIATTR_SW_WAR
	.align		4
.L_25:
        /*0070*/ 	.byte	0x04, 0x36
        /*0072*/ 	.short	(.L_27 - .L_26)
.L_26:
        /*0074*/ 	.word	0x00000008
.L_27:


//--------------------- .nv.info._Z9parallel1iPPiS0_ --------------------------
	.section	.nv.info._Z9parallel1iPPiS0_,"",@"SHT_CUDA_INFO"
	.sectionflags	@""
	.align	4


	//----- nvinfo : EIATTR_CUDA_API_VERSION
	.align		4
        /*0000*/ 	.byte	0x04, 0x37
        /*0002*/ 	.short	(.L_29 - .L_28)
.L_28:
        /*0004*/ 	.word	0x00000082


	//----- nvinfo : EIATTR_KPARAM_INFO
	.align		4
.L_29:
        /*0008*/ 	.byte	0x04, 0x17
        /*000a*/ 	.short	(.L_31 - .L_30)
.L_30:
        /*000c*/ 	.word	0x00000000
        /*0010*/ 	.short	0x0002
        /*0012*/ 	.short	0x0010
        /*0014*/ 	.byte	0x00, 0xf5, 0x21, 0x00


	//----- nvinfo : EIATTR_KPARAM_INFO
	.align		4
.L_31:
        /*0018*/ 	.byte	0x04, 0x17
        /*001a*/ 	.short	(.L_33 - .L_32)
.L_32:
        /*001c*/ 	.word	0x00000000
        /*0020*/ 	.short	0x0001
        /*0022*/ 	.short	0x0008
        /*0024*/ 	.byte	0x00, 0xf5, 0x21, 0x00


	//----- nvinfo : EIATTR_KPARAM_INFO
	.align		4
.L_33:
        /*0028*/ 	.byte	0x04, 0x17
        /*002a*/ 	.short	(.L_35 - .L_34)
.L_34:
        /*002c*/ 	.word	0x00000000
        /*0030*/ 	.short	0x0000
        /*0032*/ 	.short	0x0000
        /*0034*/ 	.byte	0x00, 0xf0, 0x11, 0x00


	//----- nvinfo : EIATTR_SPARSE_MMA_MASK
	.align		4
.L_35:
        /*0038*/ 	.byte	0x03, 0x50
        /*003a*/ 	.short	0x0000


	//----- nvinfo : EIATTR_MAXREG_COUNT
	.align		4
        /*003c*/ 	.byte	0x03, 0x1b
        /*003e*/ 	.short	0x00ff


	//----- nvinfo : EIATTR_MERCURY_ISA_VERSION
	.align		4
        /*0040*/ 	.byte	0x03, 0x5f
        /*0042*/ 	.short	0x0101


	//----- nvinfo : EIATTR_VRC_CTA_INIT_COUNT
	.align		4
        /*0044*/ 	.byte	0x02, 0x4a
	.zero		1
	.zero		1


	//----- nvinfo : EIATTR_EXIT_INSTR_OFFSETS
	.align		4
        /*0048*/ 	.byte	0x04, 0x1c
        /*004a*/ 	.short	(.L_37 - .L_36)


	//   ....[0]....
.L_36:
        /*004c*/ 	.word	0x000000f0


	//----- nvinfo : EIATTR_CBANK_PARAM_SIZE
	.align		4
.L_37:
        /*0050*/ 	.byte	0x03, 0x19
        /*0052*/ 	.short	0x0018


	//----- nvinfo : EIATTR_PARAM_CBANK
	.align		4
        /*0054*/ 	.byte	0x04, 0x0a
        /*0056*/ 	.short	(.L_39 - .L_38)
	.align		4
.L_38:
        /*0058*/ 	.word	index@(.nv.constant0._Z9parallel1iPPiS0_)
        /*005c*/ 	.short	0x0380
        /*005e*/ 	.short	0x0018


	//----- nvinfo : EIATTR_SW_WAR
	.align		4
.L_39:
        /*0060*/ 	.byte	0x04, 0x36
        /*0062*/ 	.short	(.L_41 - .L_40)
.L_40:
        /*0064*/ 	.word	0x00000008
.L_41:


//--------------------- .nv.callgraph             --------------------------
	.section	.nv.callgraph,"",@"SHT_CUDA_CALLGRAPH"
	.align	4
	.sectionentsize	8
	.align		4
        /*0000*/ 	.word	0x00000000
	.align		4
        /*0004*/ 	.word	0xffffffff
	.align		4
        /*0008*/ 	.word	0x00000000
	.align		4
        /*000c*/ 	.word	0xfffffffe
	.align		4
        /*0010*/ 	.word	0x00000000
	.align		4
        /*0014*/ 	.word	0xfffffffd
	.align		4
        /*0018*/ 	.word	0x00000000
	.align		4
        /*001c*/ 	.word	0xfffffffc


//--------------------- .text._Z9parallel2iPPiS0_ --------------------------
	.section	.text._Z9parallel2iPPiS0_,"ax",@progbits
	.align	128
        .global         _Z9parallel2iPPiS0_
        .type           _Z9parallel2iPPiS0_,@function
        .size           _Z9parallel2iPPiS0_,(.L_x_4 - _Z9parallel2iPPiS0_)
        .other          _Z9parallel2iPPiS0_,@"STO_CUDA_ENTRY STV_DEFAULT"
_Z9parallel2iPPiS0_:
.text._Z9parallel2iPPiS0_:
[----:B------:R-:W-:Y:S01]  /*0000*/  LDC R1, c[0x0][0x37c] ;  /* 0x0000df00ff017b82 */ /* 0x000fe20000000800 */
[----:B------:R-:W0:Y:S01]  /*0010*/  S2R R0, SR_TID.X ;  /* 0x0000000000007919 */ /* 0x000e220000002100 */
[----:B------:R-:W1:Y:S01]  /*0020*/  LDCU.64 UR4, c[0x0][0x358] ;  /* 0x00006b00ff0477ac */ /* 0x000e620008000a00 */
[----:B0-----:R-:W-:-:S13]  /*0030*/  ISETP.NE.AND P0, PT, R0, RZ, PT ;  /* 0x000000ff0000720c */ /* 0x001fda0003f05270 */
[----:B-1----:R-:W-:Y:S05]  /*0040*/  @P0 BRA `(.L_x_0) ;  /* 0x0000000000280947 */ /* 0x002fea0003800000 */
[----:B------:R-:W0:Y:S08]  /*0050*/  LDC R7, c[0x0][0x380] ;  /* 0x0000e000ff077b82 */ /* 0x000e300000000800 */
[----:B------:R-:W0:Y:S08]  /*0060*/  LDC.64 R2, c[0x0][0x388] ;  /* 0x0000e200ff027b82 */ /* 0x000e300000000a00 */
[----:B------:R-:W1:Y:S01]  /*0070*/  LDC.64 R4, c[0x0][0x390] ;  /* 0x0000e400ff047b82 */ /* 0x000e620000000a00 */
[----:B0-----:R-:W-:-:S06]  /*0080*/  IMAD.WIDE R2, R7, 0x8, R2 ;  /* 0x0000000807027825 */ /* 0x001fcc00078e0202 */
[----:B------:R-:W2:Y:S01]  /*0090*/  LDG.E.64 R2, desc[UR4][R2.64] ;  /* 0x0000000402027981 */ /* 0x000ea2000c1e1b00 */
[----:B-1----:R-:W-:-:S06]  /*00a0*/  IMAD.WIDE R4, R7, 0x8, R4 ;  /* 0x0000000807047825 */ /* 0x002fcc00078e0204 */
[----:B------:R-:W3:Y:S04]  /*00b0*/  LDG.E.64 R4, desc[UR4][R4.64] ;  /* 0x0000000404047981 */ /* 0x000ee8000c1e1b00 */
[----:B--2---:R-:W3:Y:S04]  /*00c0*/  LDG.E R7, desc[UR4][R2.64] ;  /* 0x0000000402077981 */ /* 0x004ee8000c1e1900 */
[----:B---3--:R-:W-:Y:S01]  /*00d0*/  STG.E desc[UR4][R4.64], R7 ;  /* 0x0000000704007986 */ /* 0x008fe2000c101904 */
[----:B------:R-:W-:Y:S05]  /*00e0*/  EXIT ;  /* 0x000000000000794d */ /* 0x000fea0003800000 */
.L_x_0:
[----:B------:R-:W-:-:S04]  /*00f0*/  LOP3.LUT R2, R0, 0x1, RZ, 0xc0, !PT ;  /* 0x0000000100027812 */ /* 0x000fc800078ec0ff */
[----:B------:R-:W-:-:S13]  /*0100*/  ISETP.NE.U32.AND P0, PT, R2, 0x1, PT ;  /* 0x000000010200780c */ /* 0x000fda0003f05070 */
[----:B------:R-:W-:Y:S05]  /*0110*/  @P0 BRA `(.L_x_1) ;  /* 0x0000000000300947 */ /* 0x000fea0003800000 */
[----:B------:R-:W0:Y:S08]  /*0120*/  LDC R7, c[0x0][0x380] ;  /* 0x0000e000ff077b82 */ /* 0x000e300000000800 */
[----:B------:R-:W0:Y:S02]  /*0130*/  LDC.64 R2, c[0x0][0x390] ;  /* 0x0000e400ff027b82 */ /* 0x000e240000000a00 */
[----:B0-----:R-:W-:-:S05]  /*0140*/  IMAD.WIDE R6, R7, 0x8, R2 ;  /* 0x0000000807067825 */ /* 0x001fca00078e0202 */
[----:B------:R-:W2:Y:S01]  /*0150*/  LDG.E.64 R2, desc[UR4][R6.64+-0x8] ;  /* 0xfffff80406027981 */ /* 0x000ea2000c1e1b00 */
[----:B------:R-:W-:-:S04]  /*0160*/  IADD3 R4, PT, PT, R0, -0x1, RZ ;  /* 0xffffffff00047810 */ /* 0x000fc80007ffe0ff */
[----:B------:R-:W-:Y:S02]  /*0170*/  SHF.R.U32.HI R9, RZ, 0x1, R4 ;  /* 0x00000001ff097819 */ /* 0x000fe40000011604 */
[----:B------:R-:W3:Y:S03]  /*0180*/  LDG.E.64 R4, desc[UR4][R6.64] ;  /* 0x0000000406047981 */ /* 0x000ee6000c1e1b00 */
[----:B--2---:R-:W-:-:S06]  /*0190*/  IMAD.WIDE.U32 R2, R9, 0x4, R2 ;  /* 0x0000000409027825 */ /* 0x004fcc00078e0002 */
[----:B------:R-:W2:Y:S01]  /*01a0*/  LDG.E R3, desc[UR4][R2.64] ;  /* 0x0000000402037981 */ /* 0x000ea2000c1e1900 */
[----:B---3--:R-:W-:-:S05]  /*01b0*/  IMAD.WIDE.U32 R4, R0, 0x4, R4 ;  /* 0x0000000400047825 */ /* 0x008fca00078e0004 */
[----:B--2---:R-:W-:Y:S01]  /*01c0*/  STG.E desc[UR4][R4.64], R3 ;  /* 0x0000000304007986 */ /* 0x004fe2000c101904 */
[----:B------:R-:W-:Y:S05]  /*01d0*/  EXIT ;  /* 0x000000000000794d */ /* 0x000fea0003800000 */
.L_x_1:
[----:B------:R-:W0:Y:S08]  /*01e0*/  LDC R9, c[0x0][0x380] ;  /* 0x0000e000ff097b82 */ /* 0x000e300000000800 */
[----:B------:R-:W0:Y:S08]  /*01f0*/  LDC.64 R4, c[0x0][0x388] ;  /* 0x0000e200ff047b82 */ /* 0x000e300000000a00 */
[----:B------:R-:W1:Y:S01]  /*0200*/  LDC.64 R2, c[0x0][0x390] ;  /* 0x0000e400ff027b82 */ /* 0x000e620000000a00 */
[----:B0-----:R-:W-:-:S05]  /*0210*/  IMAD.WIDE R10, R9, 0x8, R4 ;  /* 0x00000008090a7825 */ /* 0x001fca00078e0204 */
[----:B------:R-:W2:Y:S01]  /*0220*/  LDG.E.64 R4, desc[UR4][R10.64] ;  /* 0x000000040a047981 */ /* 0x000ea2000c1e1b00 */
[----:B-1----:R-:W-:-:S05]  /*0230*/  IMAD.WIDE R8, R9, 0x8, R2 ;  /* 0x0000000809087825 */ /* 0x002fca00078e0202 */
[----:B------:R-:W3:Y:S01]  /*0240*/  LDG.E.64 R2, desc[UR4][R8.64+-0x8] ;  /* 0xfffff80408027981 */ /* 0x000ee2000c1e1b00 */
[----:B------:R-:W-:Y:S01]  /*0250*/  SHF.R.U32.HI R7, RZ, 0x1, R0 ;  /* 0x00000001ff077819 */ /* 0x000fe20000011600 */
[----:B--2---:R-:W-:-:S06]  /*0260*/  IMAD.WIDE.U32 R4, R0, 0x4, R4 ;  /* 0x0000000400047825 */ /* 0x004fcc00078e0004 */
[----:B------:R-:W2:Y:S01]  /*0270*/  LDG.E R5, desc[UR4][R4.64] ;  /* 0x0000000404057981 */ /* 0x000ea2000c1e1900 */
[----:B---3--:R-:W-:-:S03]  /*0280*/  IMAD.WIDE.U32 R2, R7, 0x4, R2 ;  /* 0x0000000407027825 */ /* 0x008fc600078e0002 */
[----:B------:R-:W3:Y:S04]  /*0290*/  LDG.E.64 R6, desc[UR4][R8.64] ;  /* 0x0000000408067981 */ /* 0x000ee8000c1e1b00 */
[----:B------:R-:W2:Y:S01]  /*02a0*/  LDG.E R2, desc[UR4][R2.64+-0x4] ;  /* 0xfffffc0402027981 */ /* 0x000ea2000c1e1900 */
[----:B---3--:R-:W-:Y:S01]  /*02b0*/  IMAD.WIDE.U32 R6, R0, 0x4, R6 ;  /* 0x0000000400067825 */ /* 0x008fe200078e0006 */
[----:B--2---:R-:W-:-:S05]  /*02c0*/  IADD3 R13, PT, PT, R2, R5, RZ ;  /* 0x00000005020d7210 */ /* 0x004fca0007ffe0ff */
[----:B------:R-:W-:Y:S01]  /*02d0*/  STG.E desc[UR4][R6.64], R13 ;  /* 0x0000000d06007986 */ /* 0x000fe2000c101904 */
[----:B------:R-:W-:Y:S05]  /*02e0*/  EXIT ;  /* 0x000000000000794d */ /* 0x000fea0003800000 */
.L_x_2:
[----:B------:R-:W-:-:S00]  /*02f0*/  BRA `(.L_x_2) ;  /* 0xfffffffc00fc7947 */ /* 0x000fc0000383ffff */
[----:B------:R-:W-:-:S00]  /*0300*/  NOP ;  /* 0x0000000000007918 */ /* 0x000fc00000000000 */
[----:B------:R-:W-:-:S00]  /*0310*/  NOP ;  /* 0x0000000000007918 */ /* 0x000fc00000000000 */
[----:B------:R-:W-:-:S00]  /*0320*/  NOP ;  /* 0x0000000000007918 */ /* 0x000fc00000000000 */
[----:B------:R-:W-:-:S00]  /*0330*/  NOP ;  /* 0x0000000000007918 */ /* 0x000fc00000000000 */
[----:B------:R-:W-:-:S00]  /*0340*/  NOP ;  /* 0x0000000000007918 */ /* 0x000fc00000000000 */
[----:B------:R-:W-:-:S00]  /*0350*/  NOP ;  /* 0x0000000000007918 */ /* 0x000fc00000000000 */
[----:B------:R-:W-:-:S00]  /*0360*/  NOP ;  /* 0x0000000000007918 */ /* 0x000fc00000000000 */
[----:B------:R-:W-:-:S00]  /*0370*/  NOP ;  /* 0x0000000000007918 */ /* 0x000fc00000000000 */
.L_x_4:


//--------------------- .text._Z9parallel1iPPiS0_ --------------------------
	.section	.text._Z9parallel1iPPiS0_,"ax",@progbits
	.align	128
        .global         _Z9parallel1iPPiS0_
        .type           _Z9parallel1iPPiS0_,@function
        .size           _Z9parallel1iPPiS0_,(.L_x_5 - _Z9parallel1iPPiS0_)
        .other          _Z9parallel1iPPiS0_,@"STO_CUDA_ENTRY STV_DEFAULT"
_Z9parallel1iPPiS0_:
.text._Z9parallel1iPPiS0_:
[----:B------:R-:W-:Y:S08]  /*0000*/  LDC R1, c[0x0][0x37c] ;  /* 0x0000df00ff017b82 */ /* 0x000ff00000000800 */
[----:B------:R-:W0:Y:S01]  /*0010*/  LDC R5, c[0x0][0x380] ;  /* 0x0000e000ff057b82 */ /* 0x000e220000000800 */
[----:B------:R-:W1:Y:S07]  /*0020*/  LDCU.64 UR4, c[0x0][0x358] ;  /* 0x00006b00ff0477ac */ /* 0x000e6e0008000a00 */
[----:B------:R-:W0:Y:S02]  /*0030*/  LDC.64 R2, c[0x0][0x388] ;  /* 0x0000e200ff027b82 */ /* 0x000e240000000a00 */
[----:B0-----:R-:W-:-:S05]  /*0040*/  IMAD.WIDE R2, R5, 0x8, R2 ;  /* 0x0000000805027825 */ /* 0x001fca00078e0202 */
[----:B-1----:R-:W2:Y:S01]  /*0050*/  LDG.E.64 R4, desc[UR4][R2.64+0x8] ;  /* 0x0000080402047981 */ /* 0x002ea2000c1e1b00 */
[----:B------:R-:W0:Y:S02]  /*0060*/  S2R R11, SR_TID.X ;  /* 0x00000000000b7919 */ /* 0x000e240000002100 */
[----:B0-----:R-:W-:-:S05]  /*0070*/  SHF.L.U32 R7, R11, 0x1, RZ ;  /* 0x000000010b077819 */ /* 0x001fca00000006ff */
[----:B--2---:R-:W-:Y:S02]  /*0080*/  IMAD.WIDE.U32 R4, R7, 0x4, R4 ;  /* 0x0000000407047825 */ /* 0x004fe400078e0004 */
[----:B------:R-:W2:Y:S04]  /*0090*/  LDG.E.64 R6, desc[UR4][R2.64] ;  /* 0x0000000402067981 */ /* 0x000ea8000c1e1b00 */
[----:B------:R-:W3:Y:S04]  /*00a0*/  LDG.E R0, desc[UR4][R4.64] ;  /* 0x0000000404007981 */ /* 0x000ee8000c1e1900 */
[----:B------:R-:W3:Y:S01]  /*00b0*/  LDG.E R9, desc[UR4][R4.64+0x4] ;  /* 0x0000040404097981 */ /* 0x000ee2000c1e1900 */
[----:B--2---:R-:W-:Y:S01]  /*00c0*/  IMAD.WIDE.U32 R6, R11, 0x4, R6 ;  /* 0x000000040b067825 */ /* 0x004fe200078e0006 */
[----:B---3--:R-:W-:-:S05]  /*00d0*/  IADD3 R9, PT, PT, R0, R9, RZ ;  /* 0x0000000900097210 */ /* 0x008fca0007ffe0ff */
[----:B------:R-:W-:Y:S01]  /*00e0*/  STG.E desc[UR4][R6.64], R9 ;  /* 0x0000000906007986 */ /* 0x000fe2000c101904 */
[----:B------:R-:W-:Y:S05]  /*00f0*/  EXIT ;  /* 0x000000000000794d */ /* 0x000fea0003800000 */
.L_x_3:
        /* <DEDUP_REMOVED lines=16> */
.L_x_5:


//--------------------- .nv.shared.reserved.0     --------------------------
	.section	.nv.shared.reserved.0,"aw",@nobits
	.weak		__nv_reservedSMEM_offset_0_alias
	.size		__nv_reservedSMEM_offset_0_alias, 0, 64
	.other		__nv_reservedSMEM_offset_0_alias,@"STO_CUDA_RESERVED_SHARED STV_DEFAULT"
__nv_reservedSMEM_offset_0_alias:
	.zero		0
	.zero		64


//--------------------- .nv.constant0._Z9parallel2iPPiS0_ --------------------------
	.section	.nv.constant0._Z9parallel2iPPiS0_,"a",@progbits
	.sectionflags	@""
	.align	4
.nv.constant0._Z9parallel2iPPiS0_:
	.zero		920


//--------------------- .nv.constant0._Z9parallel1iPPiS0_ --------------------------
	.section	.nv.constant0._Z9parallel1iPPiS0_,"a",@progbits
	.sectionflags	@""
	.align	4
.nv.constant0._Z9parallel1iPPiS0_:
	.zero		920


//--------------------- SYMBOLS --------------------------

	.type		.nv.reservedSmem.offset0,@object
	.size		.nv.reservedSmem.offset0,0x4
